//
// Generated by NVIDIA NVVM Compiler
//
// Compiler Build ID: CL-36424714
// Cuda compilation tools, release 13.0, V13.0.88
// Based on NVVM 20.0.0
//

.version 9.0
.target sm_100
.address_size 64

	// .globl	_Z14stencil_kernelPiS_
// _ZZ14stencil_kernelPiS_E8share_in has been demoted

.visible .entry _Z14stencil_kernelPiS_(
	.param .u64 .ptr .align 1 _Z14stencil_kernelPiS__param_0,
	.param .u64 .ptr .align 1 _Z14stencil_kernelPiS__param_1
)
{
	.reg .pred 	%p<2>;
	.reg .b32 	%r<26>;
	.reg .b64 	%rd<8>;
	// demoted variable
	.shared .align 4 .b8 _ZZ14stencil_kernelPiS_E8share_in[88];
	ld.param.u64 	%rd1, [_Z14stencil_kernelPiS__param_0];
	ld.param.u64 	%rd2, [_Z14stencil_kernelPiS__param_1];
	mov.u32 	%r1, %tid.x;
	setp.gt.u32 	%p1, %r1, 2;
	shl.b32 	%r3, %r1, 2;
	mov.u32 	%r4, _ZZ14stencil_kernelPiS_E8share_in;
	add.s32 	%r2, %r4, %r3;
	@%p1 bra 	$L__BB0_2;
	mov.b32 	%r5, 0;
	st.shared.u32 	[%r2], %r5;
	sub.s32 	%r8, %r4, %r3;
	st.shared.u32 	[%r8+88], %r5;
$L__BB0_2:
	cvta.to.global.u64 	%rd3, %rd1;
	mov.u32 	%r9, %ntid.x;
	mov.u32 	%r10, %ctaid.x;
	mad.lo.s32 	%r11, %r10, %r9, %r1;
	mul.wide.s32 	%rd4, %r11, 4;
	add.s64 	%rd5, %rd3, %rd4;
	ld.global.u32 	%r12, [%rd5];
	st.shared.u32 	[%r2+12], %r12;
	bar.sync 	0;
	ld.shared.u32 	%r13, [%r2];
	ld.shared.u32 	%r14, [%r2+4];
	add.s32 	%r15, %r14, %r13;
	ld.shared.u32 	%r16, [%r2+8];
	add.s32 	%r17, %r16, %r15;
	ld.shared.u32 	%r18, [%r2+12];
	add.s32 	%r19, %r18, %r17;
	ld.shared.u32 	%r20, [%r2+16];
	add.s32 	%r21, %r20, %r19;
	ld.shared.u32 	%r22, [%r2+20];
	add.s32 	%r23, %r22, %r21;
	ld.shared.u32 	%r24, [%r2+24];
	add.s32 	%r25, %r24, %r23;
	cvta.to.global.u64 	%rd6, %rd2;
	add.s64 	%rd7, %rd6, %rd4;
	st.global.u32 	[%rd7], %r25;
	ret;

}


// ===== COMPILED SASS (sm_100) =====

	.target	sm_100

	.elftype	@"ET_EXEC"


//--------------------- .note.nv.tkinfo           --------------------------
	.section	.note.nv.tkinfo,"",@"SHT_NOTE"
	.sectionflags	@"SHF_NOTE_NV_TKINFO"
	.tkinfo
        /*0018*/ 	.word	0x00000002
        /*0030*/ 	.string	""
        /*0030*/ 	.string	"ptxas"
        /*0030*/ 	.string	"Cuda compilation tools, release 13.0, V13.0.88"
        /*0030*/ 	.string	"Build cuda_13.0.r13.0/compiler.36424714_0"
        /*0030*/ 	.string	"-arch sm_100 -m 64 "



//--------------------- .note.nv.cuinfo           --------------------------
	.section	.note.nv.cuinfo,"",@"SHT_NOTE"
	.sectionflags	@"SHF_NOTE_NV_CUINFO"
        /*0018*/ 	.short	0x0002
        /*001a*/ 	.short	0x0064
        /*001c*/ 	.short	0x0082
	.zero		2


//--------------------- .nv.info                  --------------------------
	.section	.nv.info,"",@"SHT_CUDA_INFO"
	.align	4


	//----- nvinfo : EIATTR_REGCOUNT
	.align		4
        /*0000*/ 	.byte	0x04, 0x2f
        /*0002*/ 	.short	(.L_1 - .L_0)
	.align		4
.L_0:
        /*0004*/ 	.word	index@(_Z14stencil_kernelPiS_)
        /*0008*/ 	.word	0x00000010


	//----- nvinfo : EIATTR_FRAME_SIZE
	.align		4
.L_1:
        /*000c*/ 	.byte	0x04, 0x11
        /*000e*/ 	.short	(.L_3 - .L_2)
	.align		4
.L_2:
        /*0010*/ 	.word	index@(_Z14stencil_kernelPiS_)
        /*0014*/ 	.word	0x00000000


	//----- nvinfo : EIATTR_MIN_STACK_SIZE
	.align		4
.L_3:
        /*0018*/ 	.byte	0x04, 0x12
        /*001a*/ 	.short	(.L_5 - .L_4)
	.align		4
.L_4:
        /*001c*/ 	.word	index@(_Z14stencil_kernelPiS_)
        /*0020*/ 	.word	0x00000000
.L_5:


//--------------------- .nv.compat                --------------------------
	.section	.nv.compat,"",@"SHT_CUDA_COMPAT_INFO"
	.align	4
        /*0000*/ 	.byte	0x02, 0x09, 0x00, 0x00, 0x02, 0x02, 0x01, 0x00, 0x02, 0x05, 0x05, 0x00, 0x03, 0x07, 0x01, 0x01
        /*0010*/ 	.byte	0x02, 0x03, 0x00, 0x00, 0x02, 0x06, 0x01, 0x00, 0x04, 0x0b, 0x08, 0x00, 0x09, 0x00, 0x00, 0x00
        /*0020*/ 	.byte	0x00, 0x00, 0x00, 0x00


//--------------------- .nv.info._Z14stencil_kernelPiS_ --------------------------
	.section	.nv.info._Z14stencil_kernelPiS_,"",@"SHT_CUDA_INFO"
	.sectionflags	@""
	.align	4


	//----- nvinfo : EIATTR_CUDA_API_VERSION
	.align		4
        /*0000*/ 	.byte	0x04, 0x37
        /*0002*/ 	.short	(.L_7 - .L_6)
.L_6:
        /*0004*/ 	.word	0x00000082


	//----- nvinfo : EIATTR_KPARAM_INFO
	.align		4
.L_7:
        /*0008*/ 	.byte	0x04, 0x17
        /*000a*/ 	.short	(.L_9 - .L_8)
.L_8:
        /*000c*/ 	.word	0x00000000
        /*0010*/ 	.short	0x0001
        /*0012*/ 	.short	0x0008
        /*0014*/ 	.byte	0x00, 0xf5, 0x21, 0x00


	//----- nvinfo : EIATTR_KPARAM_INFO
	.align		4
.L_9:
        /*0018*/ 	.byte	0x04, 0x17
        /*001a*/ 	.short	(.L_11 - .L_10)
.L_10:
        /*001c*/ 	.word	0x00000000
        /*0020*/ 	.short	0x0000
        /*0022*/ 	.short	0x0000
        /*0024*/ 	.byte	0x00, 0xf5, 0x21, 0x00


	//----- nvinfo : EIATTR_SPARSE_MMA_MASK
	.align		4
.L_11:
        /*0028*/ 	.byte	0x03, 0x50
        /*002a*/ 	.short	0x0000


	//----- nvinfo : EIATTR_MAXREG_COUNT
	.align		4
        /*002c*/ 	.byte	0x03, 0x1b
        /*002e*/ 	.short	0x00ff


	//----- nvinfo : EIATTR_NUM_BARRIERS
	.align		4
        /*0030*/ 	.byte	0x02, 0x4c
        /*0032*/ 	.byte	0x01
	.zero		1


	//----- nvinfo : EIATTR_MERCURY_ISA_VERSION
	.align		4
        /*0034*/ 	.byte	0x03, 0x5f
        /*0036*/ 	.short	0x0101


	//----- nvinfo : EIATTR_VRC_CTA_INIT_COUNT
	.align		4
        /*0038*/ 	.byte	0x02, 0x4a
	.zero		1
	.zero		1


	//----- nvinfo : EIATTR_EXIT_INSTR_OFFSETS
	.align		4
        /*003c*/ 	.byte	0x04, 0x1c
        /*003e*/ 	.short	(.L_13 - .L_12)


	//   ....[0]....
.L_12:
        /*0040*/ 	.word	0x00000200


	//----- nvinfo : EIATTR_CBANK_PARAM_SIZE
	.align		4
.L_13:
        /*0044*/ 	.byte	0x03, 0x19
        /*0046*/ 	.short	0x0010


	//----- nvinfo : EIATTR_PARAM_CBANK
	.align		4
        /*0048*/ 	.byte	0x04, 0x0a
        /*004a*/ 	.short	(.L_15 - .L_14)
	.align		4
.L_14:
        /*004c*/ 	.word	index@(.nv.constant0._Z14stencil_kernelPiS_)
        /*0050*/ 	.short	0x0380
        /*0052*/ 	.short	0x0010


	//----- nvinfo : EIATTR_SW_WAR
	.align		4
.L_15:
        /*0054*/ 	.byte	0x04, 0x36
        /*0056*/ 	.short	(.L_17 - .L_16)
.L_16:
        /*0058*/ 	.word	0x00000008
.L_17:


//--------------------- .nv.callgraph             --------------------------
	.section	.nv.callgraph,"",@"SHT_CUDA_CALLGRAPH"
	.align	4
	.sectionentsize	8
	.align		4
        /*0000*/ 	.word	0x00000000
	.align		4
        /*0004*/ 	.word	0xffffffff
	.align		4
        /*0008*/ 	.word	0x00000000
	.align		4
        /*000c*/ 	.word	0xfffffffe
	.align		4
        /*0010*/ 	.word	0x00000000
	.align		4
        /*0014*/ 	.word	0xfffffffd
	.align		4
        /*0018*/ 	.word	0x00000000
	.align		4
        /*001c*/ 	.word	0xfffffffc


//--------------------- .text._Z14stencil_kernelPiS_ --------------------------
	.section	.text._Z14stencil_kernelPiS_,"ax",@progbits
	.align	128
        .global         _Z14stencil_kernelPiS_
        .type           _Z14stencil_kernelPiS_,@function
        .size           _Z14stencil_kernelPiS_,(.L_x_1 - _Z14stencil_kernelPiS_)
        .other          _Z14stencil_kernelPiS_,@"STO_CUDA_ENTRY STV_DEFAULT"
_Z14stencil_kernelPiS_:
.text._Z14stencil_kernelPiS_:
[----:B------:R-:W-:Y:S01]  /*0000*/  LDC R1, c[0x0][0x37c] ;  /* 0x0000df00ff017b82 */ /* 0x000fe20000000800 */
[----:B------:R-:W0:Y:S07]  /*0010*/  S2R R11, SR_TID.X ;  /* 0x00000000000b7919 */ /* 0x000e2e0000002100 */
[----:B------:R-:W1:Y:S01]  /*0020*/  LDC.64 R2, c[0x0][0x380] ;  /* 0x0000e000ff027b82 */ /* 0x000e620000000a00 */
[----:B------:R-:W0:Y:S01]  /*0030*/  LDCU UR6, c[0x0][0x360] ;  /* 0x00006c00ff0677ac */ /* 0x000e220008000800 */
[----:B------:R-:W0:Y:S01]  /*0040*/  S2R R0, SR_CTAID.X ;  /* 0x0000000000007919 */ /* 0x000e220000002500 */
[----:B------:R-:W2:Y:S01]  /*0050*/  LDCU.64 UR4, c[0x0][0x358] ;  /* 0x00006b00ff0477ac */ /* 0x000ea20008000a00 */
[----:B0-----:R-:W-:-:S04]  /*0060*/  IMAD R5, R0, UR6, R11 ;  /* 0x0000000600057c24 */ /* 0x001fc8000f8e020b */
[----:B-1----:R-:W-:-:S05]  /*0070*/  IMAD.WIDE R2, R5, 0x4, R2 ;  /* 0x0000000405027825 */ /* 0x002fca00078e0202 */
[----:B--2---:R0:W2:Y:S01]  /*0080*/  LDG.E R7, desc[UR4][R2.64] ;  /* 0x0000000402077981 */ /* 0x0040a2000c1e1900 */
[----:B------:R-:W-:Y:S02]  /*0090*/  ISETP.GT.U32.AND P0, PT, R11, 0x2, PT ;  /* 0x000000020b00780c */ /* 0x000fe40003f04070 */
[----:B------:R-:W-:Y:S01]  /*00a0*/  MOV R0, 0x400 ;  /* 0x0000040000007802 */ /* 0x000fe20000000f00 */
[----:B------:R-:W1:Y:S01]  /*00b0*/  S2R R9, SR_CgaCtaId ;  /* 0x0000000000097919 */ /* 0x000e620000008800 */
[----:B0-----:R-:W0:Y:S02]  /*00c0*/  LDC.64 R2, c[0x0][0x388] ;  /* 0x0000e200ff027b82 */ /* 0x001e240000000a00 */
[----:B0-----:R-:W-:Y:S01]  /*00d0*/  IMAD.WIDE R2, R5, 0x4, R2 ;  /* 0x0000000405027825 */ /* 0x001fe200078e0202 */
[----:B-1----:R-:W-:-:S05]  /*00e0*/  LEA R0, R9, R0, 0x18 ;  /* 0x0000000009007211 */ /* 0x002fca00078ec0ff */
[C-C-:B------:R-:W-:Y:S02]  /*00f0*/  IMAD R4, R11.reuse, 0x4, R0.reuse ;  /* 0x000000040b047824 */ /* 0x140fe400078e0200 */
[----:B------:R-:W-:-:S03]  /*0100*/  @!P0 IMAD R0, R11, -0x4, R0 ;  /* 0xfffffffc0b008824 */ /* 0x000fc600078e0200 */
[----:B------:R-:W-:Y:S04]  /*0110*/  @!P0 STS [R4], RZ ;  /* 0x000000ff04008388 */ /* 0x000fe80000000800 */
[----:B------:R-:W-:Y:S04]  /*0120*/  @!P0 STS [R0+0x58], RZ ;  /* 0x000058ff00008388 */ /* 0x000fe80000000800 */
[----:B--2---:R-:W-:Y:S01]  /*0130*/  STS [R4+0xc], R7 ;  /* 0x00000c0704007388 */ /* 0x004fe20000000800 */
[----:B------:R-:W-:Y:S06]  /*0140*/  BAR.SYNC.DEFER_BLOCKING 0x0 ;  /* 0x0000000000007b1d */ /* 0x000fec0000010000 */
[----:B------:R-:W-:Y:S04]  /*0150*/  LDS R6, [R4] ;  /* 0x0000000004067984 */ /* 0x000fe80000000800 */
[----:B------:R-:W-:Y:S04]  /*0160*/  LDS R9, [R4+0x4] ;  /* 0x0000040004097984 */ /* 0x000fe80000000800 */
[----:B------:R-:W0:Y:S04]  /*0170*/  LDS R8, [R4+0x8] ;  /* 0x0000080004087984 */ /* 0x000e280000000800 */
[----:B------:R-:W-:Y:S04]  /*0180*/  LDS R11, [R4+0xc] ;  /* 0x00000c00040b7984 */ /* 0x000fe80000000800 */
[----:B------:R-:W1:Y:S04]  /*0190*/  LDS R10, [R4+0x10] ;  /* 0x00001000040a7984 */ /* 0x000e680000000800 */
[----:B------:R-:W-:Y:S04]  /*01a0*/  LDS R13, [R4+0x14] ;  /* 0x00001400040d7984 */ /* 0x000fe80000000800 */
[----:B------:R-:W2:Y:S01]  /*01b0*/  LDS R12, [R4+0x18] ;  /* 0x00001800040c7984 */ /* 0x000ea20000000800 */
[----:B0-----:R-:W-:-:S04]  /*01c0*/  IADD3 R6, PT, PT, R8, R9, R6 ;  /* 0x0000000908067210 */ /* 0x001fc80007ffe006 */
[----:B-1----:R-:W-:-:S04]  /*01d0*/  IADD3 R6, PT, PT, R10, R11, R6 ;  /* 0x0000000b0a067210 */ /* 0x002fc80007ffe006 */
[----:B--2---:R-:W-:-:S05]  /*01e0*/  IADD3 R13, PT, PT, R12, R13, R6 ;  /* 0x0000000d0c0d7210 */ /* 0x004fca0007ffe006 */
[----:B------:R-:W-:Y:S01]  /*01f0*/  STG.E desc[UR4][R2.64], R13 ;  /* 0x0000000d02007986 */ /* 0x000fe2000c101904 */
[----:B------:R-:W-:Y:S05]  /*0200*/  EXIT ;  /* 0x000000000000794d */ /* 0x000fea0003800000 */
.L_x_0:
[----:B------:R-:W-:-:S00]  /*0210*/  BRA `(.L_x_0) ;  /* 0xfffffffc00fc7947 */ /* 0x000fc0000383ffff */
[----:B------:R-:W-:-:S00]  /*0220*/  NOP ;  /* 0x0000000000007918 */ /* 0x000fc00000000000 */
        /* <DEDUP_REMOVED lines=13> */
.L_x_1:


//--------------------- .nv.shared._Z14stencil_kernelPiS_ --------------------------
	.section	.nv.shared._Z14stencil_kernelPiS_,"aw",@nobits
	.sectionflags	@""
	.align	4
.nv.shared._Z14stencil_kernelPiS_:
	.zero		1112


//--------------------- .nv.shared.reserved.0     --------------------------
	.section	.nv.shared.reserved.0,"aw",@nobits
	.weak		__nv_reservedSMEM_offset_0_alias
	.size		__nv_reservedSMEM_offset_0_alias, 0, 64
	.other		__nv_reservedSMEM_offset_0_alias,@"STO_CUDA_RESERVED_SHARED STV_DEFAULT"
__nv_reservedSMEM_offset_0_alias:
	.zero		0
	.zero		64


//--------------------- .nv.constant0._Z14stencil_kernelPiS_ --------------------------
	.section	.nv.constant0._Z14stencil_kernelPiS_,"a",@progbits
	.sectionflags	@""
	.align	4
.nv.constant0._Z14stencil_kernelPiS_:
	.zero		912


//--------------------- SYMBOLS --------------------------

	.type		.nv.reservedSmem.offset0,@object
	.size		.nv.reservedSmem.offset0,0x4
	.type		.nv.reservedSmem.cap,@object
	.size		.nv.reservedSmem.cap,0x4
